	.headerflags	@"EF_CUDA_TEXMODE_UNIFIED EF_CUDA_64BIT_ADDRESS EF_CUDA_ACCELERATORS EF_CUDA_SM90 EF_CUDA_VIRTUAL_SM(EF_CUDA_SM90)"
	.elftype	@"ET_EXEC"


//--------------------- .nv.info                  --------------------------
	.section	.nv.info,"",@"SHT_CUDA_INFO"
	.align	4


	//----- nvinfo : EIATTR_REGCOUNT
	.align		4
        /*0000*/ 	.byte	0x04, 0x2f
        /*0002*/ 	.short	(.L_1 - .L_0)
	.align		4
.L_0:
        /*0004*/ 	.word	index@(triton_poi_fused_convolution_0)
        /*0008*/ 	.word	0x0000000c


	//----- nvinfo : EIATTR_MIN_STACK_SIZE
	.align		4
.L_1:
        /*000c*/ 	.byte	0x04, 0x12
        /*000e*/ 	.short	(.L_3 - .L_2)
	.align		4
.L_2:
        /*0010*/ 	.word	index@(triton_poi_fused_convolution_0)
        /*0014*/ 	.word	0x00000000


	//----- nvinfo : EIATTR_FRAME_SIZE
	.align		4
.L_3:
        /*0018*/ 	.byte	0x04, 0x11
        /*001a*/ 	.short	(.L_5 - .L_4)
	.align		4
.L_4:
        /*001c*/ 	.word	index@(triton_poi_fused_convolution_0)
        /*0020*/ 	.word	0x00000000


	//----- nvinfo : EIATTR_MIN_STACK_SIZE
	.align		4
.L_5:
        /*0024*/ 	.byte	0x04, 0x12
        /*0026*/ 	.short	(.L_7 - .L_6)
	.align		4
.L_6:
        /*0028*/ 	.word	index@(triton_poi_fused_convolution_0)
        /*002c*/ 	.word	0x00000000
.L_7:


//--------------------- .nv.info.triton_poi_fused_convolution_0 --------------------------
	.section	.nv.info.triton_poi_fused_convolution_0,"",@"SHT_CUDA_INFO"
	.sectionflags	@""
	.align	4


	//----- nvinfo : EIATTR_CUDA_API_VERSION
	.align		4
        /*0000*/ 	.byte	0x04, 0x37
        /*0002*/ 	.short	(.L_9 - .L_8)
.L_8:
        /*0004*/ 	.word	0x0000007c


	//----- nvinfo : EIATTR_KPARAM_INFO
	.align		4
.L_9:
        /*0008*/ 	.byte	0x04, 0x17
        /*000a*/ 	.short	(.L_11 - .L_10)
.L_10:
        /*000c*/ 	.word	0x00000000
        /*0010*/ 	.short	0x0002
        /*0012*/ 	.short	0x0010
        /*0014*/ 	.byte	0x00, 0xf0, 0x11, 0x00


	//----- nvinfo : EIATTR_KPARAM_INFO
	.align		4
.L_11:
        /*0018*/ 	.byte	0x04, 0x17
        /*001a*/ 	.short	(.L_13 - .L_12)
.L_12:
        /*001c*/ 	.word	0x00000000
        /*0020*/ 	.short	0x0001
        /*0022*/ 	.short	0x0008
        /*0024*/ 	.byte	0x00, 0xf4, 0x21, 0x00


	//----- nvinfo : EIATTR_KPARAM_INFO
	.align		4
.L_13:
        /*0028*/ 	.byte	0x04, 0x17
        /*002a*/ 	.short	(.L_15 - .L_14)
.L_14:
        /*002c*/ 	.word	0x00000000
        /*0030*/ 	.short	0x0000
        /*0032*/ 	.short	0x0000
        /*0034*/ 	.byte	0x00, 0xf4, 0x21, 0x00


	//----- nvinfo : EIATTR_SPARSE_MMA_MASK
	.align		4
.L_15:
        /*0038*/ 	.byte	0x03, 0x50
        /*003a*/ 	.short	0x0000


	//----- nvinfo : EIATTR_MAXREG_COUNT
	.align		4
        /*003c*/ 	.byte	0x03, 0x1b
        /*003e*/ 	.short	0x00ff


	//----- nvinfo : EIATTR_EXIT_INSTR_OFFSETS
	.align		4
        /*0040*/ 	.byte	0x04, 0x1c
        /*0042*/ 	.short	(.L_17 - .L_16)


	//   ....[0]....
.L_16:
        /*0044*/ 	.word	0x00000170


	//----- nvinfo : EIATTR_REQNTID
	.align		4
.L_17:
        /*0048*/ 	.byte	0x04, 0x10
        /*004a*/ 	.short	(.L_19 - .L_18)
.L_18:
        /*004c*/ 	.word	0x00000100
        /*0050*/ 	.word	0x00000001
        /*0054*/ 	.word	0x00000001


	//----- nvinfo : EIATTR_CBANK_PARAM_SIZE
	.align		4
.L_19:
        /*0058*/ 	.byte	0x03, 0x19
        /*005a*/ 	.short	0x0014


	//----- nvinfo : EIATTR_PARAM_CBANK
	.align		4
        /*005c*/ 	.byte	0x04, 0x0a
        /*005e*/ 	.short	(.L_21 - .L_20)
	.align		4
.L_20:
        /*0060*/ 	.word	index@(.nv.constant0.triton_poi_fused_convolution_0)
        /*0064*/ 	.short	0x0210
        /*0066*/ 	.short	0x0014


	//----- nvinfo : EIATTR_SW_WAR
	.align		4
.L_21:
        /*0068*/ 	.byte	0x04, 0x36
        /*006a*/ 	.short	(.L_23 - .L_22)
.L_22:
        /*006c*/ 	.word	0x00000008
.L_23:


//--------------------- .nv.callgraph             --------------------------
	.section	.nv.callgraph,"",@"SHT_CUDA_CALLGRAPH"
	.align	4
	.sectionentsize	8
	.align		4
        /*0000*/ 	.word	0x00000000
	.align		4
        /*0004*/ 	.word	0xffffffff
	.align		4
        /*0008*/ 	.word	0x00000000
	.align		4
        /*000c*/ 	.word	0xfffffffe
	.align		4
        /*0010*/ 	.word	0x00000000
	.align		4
        /*0014*/ 	.word	0xfffffffd
	.align		4
        /*0018*/ 	.word	0x00000000
	.align		4
        /*001c*/ 	.word	0xfffffffc


//--------------------- .text.triton_poi_fused_convolution_0 --------------------------
	.section	.text.triton_poi_fused_convolution_0,"ax",@progbits
	.align	128
        .global         triton_poi_fused_convolution_0
        .type           triton_poi_fused_convolution_0,@function
        .size           triton_poi_fused_convolution_0,(.L_x_1 - triton_poi_fused_convolution_0)
        .other          triton_poi_fused_convolution_0,@"STO_CUDA_ENTRY STV_DEFAULT"
triton_poi_fused_convolution_0:
.text.triton_poi_fused_convolution_0:
[----:B------:R-:W-:Y:S01]  /*0000*/  LDC R1, c[0x0][0x28] ;  /* 0x00000a00ff017b82 */ /* 0x000fe20000000800 */
[----:B------:R-:W1:Y:S07]  /*0010*/  S2R R0, SR_TID.X ;  /* 0x0000000000007919 */ /* 0x000e6e0000002100 */
[----:B------:R-:W2:Y:S01]  /*0020*/  LDC.64 R4, c[0x0][0x218] ;  /* 0x00008600ff047b82 */ /* 0x000ea20000000a00 */
[----:B------:R-:W-:Y:S01]  /*0030*/  ULDC.64 UR4, c[0x0][0x208] ;  /* 0x0000820000047ab9 */ /* 0x000fe20000000a00 */
[----:B------:R-:W3:Y:S06]  /*0040*/  S2R R7, SR_CTAID.X ;  /* 0x0000000000077919 */ /* 0x000eec0000002500 */
[----:B------:R-:W4:Y:S01]  /*0050*/  LDC.64 R2, c[0x0][0x210] ;  /* 0x00008400ff027b82 */ /* 0x000f220000000a00 */
[----:B-1----:R-:W-:Y:S01]  /*0060*/  IMAD.SHL.U32 R0, R0, 0x2, RZ ;  /* 0x0000000200007824 */ /* 0x002fe200078e00ff */
[----:B---3--:R-:W-:-:S04]  /*0070*/  SHF.R.S32.HI R6, RZ, 0x16, R7 ;  /* 0x00000016ff067819 */ /* 0x008fc80000011407 */
[----:B------:R-:W-:Y:S02]  /*0080*/  LOP3.LUT R0, R0, 0x1fe, RZ, 0xc0, !PT ;  /* 0x000001fe00007812 */ /* 0x000fe400078ec0ff */
[----:B------:R-:W-:-:S03]  /*0090*/  SGXT R6, R6, 0x1 ;  /* 0x000000010606781a */ /* 0x000fc60000000200 */
[----:B------:R-:W-:-:S04]  /*00a0*/  IMAD R7, R7, 0x200, R0 ;  /* 0x0000020007077824 */ /* 0x000fc800078e0200 */
[----:B----4-:R-:W-:Y:S01]  /*00b0*/  IMAD.WIDE R2, R7, 0x4, R2 ;  /* 0x0000000407027825 */ /* 0x010fe200078e0202 */
[----:B------:R-:W-:-:S04]  /*00c0*/  LEA.HI R6, R6, R7, RZ, 0xc ;  /* 0x0000000706067211 */ /* 0x000fc800078f60ff */
[----:B------:R-:W-:-:S04]  /*00d0*/  SHF.R.S32.HI R6, RZ, 0xc, R6 ;  /* 0x0000000cff067819 */ /* 0x000fc80000011406 */
[----:B------:R-:W-:-:S04]  /*00e0*/  LEA.HI R0, R6, R6, RZ, 0x6 ;  /* 0x0000000606007211 */ /* 0x000fc800078f30ff */
[----:B------:R-:W-:-:S05]  /*00f0*/  LOP3.LUT R9, R0, 0xffffffc0, RZ, 0xc0, !PT ;  /* 0xffffffc000097812 */ /* 0x000fca00078ec0ff */
[----:B------:R-:W-:Y:S02]  /*0100*/  IMAD.IADD R9, R6, 0x1, -R9 ;  /* 0x0000000106097824 */ /* 0x000fe400078e0a09 */
[----:B------:R-:W3:Y:S02]  /*0110*/  LDG.E.64 R6, desc[UR4][R2.64] ;  /* 0x0000000402067981 */ /* 0x000ee4000c1e1b00 */
[----:B--2---:R-:W-:-:S06]  /*0120*/  IMAD.WIDE R4, R9, 0x4, R4 ;  /* 0x0000000409047825 */ /* 0x004fcc00078e0204 */
[----:B------:R-:W3:Y:S02]  /*0130*/  LDG.E.EL R4, desc[UR4][R4.64] ;  /* 0x0000000404047981 */ /* 0x000ee4000c2e1900 */
[--C-:B---3--:R-:W-:Y:S01]  /*0140*/  FADD R6, R6, R4.reuse ;  /* 0x0000000406067221 */ /* 0x108fe20000000000 */
[----:B------:R-:W-:-:S05]  /*0150*/  FADD R7, R7, R4 ;  /* 0x0000000407077221 */ /* 0x000fca0000000000 */
[----:B------:R-:W-:Y:S01]  /*0160*/  STG.E.64 desc[UR4][R2.64], R6 ;  /* 0x0000000602007986 */ /* 0x000fe2000c101b04 */
[----:B------:R-:W-:Y:S05]  /*0170*/  EXIT ;  /* 0x000000000000794d */ /* 0x000fea0003800000 */
.L_x_0:
[----:B------:R-:W-:-:S00]  /*0180*/  BRA `(.L_x_0) ;  /* 0xfffffffc00fc7947 */ /* 0x000fc0000383ffff */
[----:B------:R-:W-:-:S00]  /*0190*/  NOP ;  /* 0x0000000000007918 */ /* 0x000fc00000000000 */
        /* <DEDUP_REMOVED lines=14> */
.L_x_1:


//--------------------- .nv.constant0.triton_poi_fused_convolution_0 --------------------------
	.section	.nv.constant0.triton_poi_fused_convolution_0,"a",@progbits
	.sectionflags	@""
	.align	4
.nv.constant0.triton_poi_fused_convolution_0:
	.zero		548
